	.headerflags	@"EF_CUDA_TEXMODE_UNIFIED EF_CUDA_64BIT_ADDRESS EF_CUDA_ACCELERATORS EF_CUDA_SM90 EF_CUDA_VIRTUAL_SM(EF_CUDA_SM90)"
	.elftype	@"ET_EXEC"


//--------------------- .nv.info                  --------------------------
	.section	.nv.info,"",@"SHT_CUDA_INFO"
	.align	4


	//----- nvinfo : EIATTR_REGCOUNT
	.align		4
        /*0000*/ 	.byte	0x04, 0x2f
        /*0002*/ 	.short	(.L_3 - .L_2)
	.align		4
.L_2:
        /*0004*/ 	.word	index@(triton_poi_fused__native_batch_norm_legit_no_training_convolution_relu_107)
        /*0008*/ 	.word	0x00000013


	//----- nvinfo : EIATTR_MIN_STACK_SIZE
	.align		4
.L_3:
        /*000c*/ 	.byte	0x04, 0x12
        /*000e*/ 	.short	(.L_5 - .L_4)
	.align		4
.L_4:
        /*0010*/ 	.word	index@(triton_poi_fused__native_batch_norm_legit_no_training_convolution_relu_107)
        /*0014*/ 	.word	0x00000000


	//----- nvinfo : EIATTR_FRAME_SIZE
	.align		4
.L_5:
        /*0018*/ 	.byte	0x04, 0x11
        /*001a*/ 	.short	(.L_7 - .L_6)
	.align		4
.L_6:
        /*001c*/ 	.word	index@(triton_poi_fused__native_batch_norm_legit_no_training_convolution_relu_107)
        /*0020*/ 	.word	0x00000000


	//----- nvinfo : EIATTR_MIN_STACK_SIZE
	.align		4
.L_7:
        /*0024*/ 	.byte	0x04, 0x12
        /*0026*/ 	.short	(.L_9 - .L_8)
	.align		4
.L_8:
        /*0028*/ 	.word	index@(triton_poi_fused__native_batch_norm_legit_no_training_convolution_relu_107)
        /*002c*/ 	.word	0x00000000
.L_9:


//--------------------- .nv.info.triton_poi_fused__native_batch_norm_legit_no_training_convolution_relu_107 --------------------------
	.section	.nv.info.triton_poi_fused__native_batch_norm_legit_no_training_convolution_relu_107,"",@"SHT_CUDA_INFO"
	.sectionflags	@""
	.align	4


	//----- nvinfo : EIATTR_CUDA_API_VERSION
	.align		4
        /*0000*/ 	.byte	0x04, 0x37
        /*0002*/ 	.short	(.L_11 - .L_10)
.L_10:
        /*0004*/ 	.word	0x0000007c


	//----- nvinfo : EIATTR_KPARAM_INFO
	.align		4
.L_11:
        /*0008*/ 	.byte	0x04, 0x17
        /*000a*/ 	.short	(.L_13 - .L_12)
.L_12:
        /*000c*/ 	.word	0x00000000
        /*0010*/ 	.short	0x0007
        /*0012*/ 	.short	0x0038
        /*0014*/ 	.byte	0x00, 0xf0, 0x11, 0x00


	//----- nvinfo : EIATTR_KPARAM_INFO
	.align		4
.L_13:
        /*0018*/ 	.byte	0x04, 0x17
        /*001a*/ 	.short	(.L_15 - .L_14)
.L_14:
        /*001c*/ 	.word	0x00000000
        /*0020*/ 	.short	0x0006
        /*0022*/ 	.short	0x0030
        /*0024*/ 	.byte	0x00, 0xf4, 0x21, 0x00


	//----- nvinfo : EIATTR_KPARAM_INFO
	.align		4
.L_15:
        /*0028*/ 	.byte	0x04, 0x17
        /*002a*/ 	.short	(.L_17 - .L_16)
.L_16:
        /*002c*/ 	.word	0x00000000
        /*0030*/ 	.short	0x0005
        /*0032*/ 	.short	0x0028
        /*0034*/ 	.byte	0x00, 0xf4, 0x21, 0x00


	//----- nvinfo : EIATTR_KPARAM_INFO
	.align		4
.L_17:
        /*0038*/ 	.byte	0x04, 0x17
        /*003a*/ 	.short	(.L_19 - .L_18)
.L_18:
        /*003c*/ 	.word	0x00000000
        /*0040*/ 	.short	0x0004
        /*0042*/ 	.short	0x0020
        /*0044*/ 	.byte	0x00, 0xf4, 0x21, 0x00


	//----- nvinfo : EIATTR_KPARAM_INFO
	.align		4
.L_19:
        /*0048*/ 	.byte	0x04, 0x17
        /*004a*/ 	.short	(.L_21 - .L_20)
.L_20:
        /*004c*/ 	.word	0x00000000
        /*0050*/ 	.short	0x0003
        /*0052*/ 	.short	0x0018
        /*0054*/ 	.byte	0x00, 0xf4, 0x21, 0x00


	//----- nvinfo : EIATTR_KPARAM_INFO
	.align		4
.L_21:
        /*0058*/ 	.byte	0x04, 0x17
        /*005a*/ 	.short	(.L_23 - .L_22)
.L_22:
        /*005c*/ 	.word	0x00000000
        /*0060*/ 	.short	0x0002
        /*0062*/ 	.short	0x0010
        /*0064*/ 	.byte	0x00, 0xf4, 0x21, 0x00


	//----- nvinfo : EIATTR_KPARAM_INFO
	.align		4
.L_23:
        /*0068*/ 	.byte	0x04, 0x17
        /*006a*/ 	.short	(.L_25 - .L_24)
.L_24:
        /*006c*/ 	.word	0x00000000
        /*0070*/ 	.short	0x0001
        /*0072*/ 	.short	0x0008
        /*0074*/ 	.byte	0x00, 0xf4, 0x21, 0x00


	//----- nvinfo : EIATTR_KPARAM_INFO
	.align		4
.L_25:
        /*0078*/ 	.byte	0x04, 0x17
        /*007a*/ 	.short	(.L_27 - .L_26)
.L_26:
        /*007c*/ 	.word	0x00000000
        /*0080*/ 	.short	0x0000
        /*0082*/ 	.short	0x0000
        /*0084*/ 	.byte	0x00, 0xf4, 0x21, 0x00


	//----- nvinfo : EIATTR_SPARSE_MMA_MASK
	.align		4
.L_27:
        /*0088*/ 	.byte	0x03, 0x50
        /*008a*/ 	.short	0x0000


	//----- nvinfo : EIATTR_MAXREG_COUNT
	.align		4
        /*008c*/ 	.byte	0x03, 0x1b
        /*008e*/ 	.short	0x00ff


	//----- nvinfo : EIATTR_EXIT_INSTR_OFFSETS
	.align		4
        /*0090*/ 	.byte	0x04, 0x1c
        /*0092*/ 	.short	(.L_29 - .L_28)


	//   ....[0]....
.L_28:
        /*0094*/ 	.word	0x00000340


	//----- nvinfo : EIATTR_REQNTID
	.align		4
.L_29:
        /*0098*/ 	.byte	0x04, 0x10
        /*009a*/ 	.short	(.L_31 - .L_30)
.L_30:
        /*009c*/ 	.word	0x00000080
        /*00a0*/ 	.word	0x00000001
        /*00a4*/ 	.word	0x00000001


	//----- nvinfo : EIATTR_CBANK_PARAM_SIZE
	.align		4
.L_31:
        /*00a8*/ 	.byte	0x03, 0x19
        /*00aa*/ 	.short	0x003c


	//----- nvinfo : EIATTR_PARAM_CBANK
	.align		4
        /*00ac*/ 	.byte	0x04, 0x0a
        /*00ae*/ 	.short	(.L_33 - .L_32)
	.align		4
.L_32:
        /*00b0*/ 	.word	index@(.nv.constant0.triton_poi_fused__native_batch_norm_legit_no_training_convolution_relu_107)
        /*00b4*/ 	.short	0x0210
        /*00b6*/ 	.short	0x003c


	//----- nvinfo : EIATTR_SW_WAR
	.align		4
.L_33:
        /*00b8*/ 	.byte	0x04, 0x36
        /*00ba*/ 	.short	(.L_35 - .L_34)
.L_34:
        /*00bc*/ 	.word	0x00000008
.L_35:


//--------------------- .nv.callgraph             --------------------------
	.section	.nv.callgraph,"",@"SHT_CUDA_CALLGRAPH"
	.align	4
	.sectionentsize	8
	.align		4
        /*0000*/ 	.word	0x00000000
	.align		4
        /*0004*/ 	.word	0xffffffff
	.align		4
        /*0008*/ 	.word	0x00000000
	.align		4
        /*000c*/ 	.word	0xfffffffe
	.align		4
        /*0010*/ 	.word	0x00000000
	.align		4
        /*0014*/ 	.word	0xfffffffd
	.align		4
        /*0018*/ 	.word	0x00000000
	.align		4
        /*001c*/ 	.word	0xfffffffc


//--------------------- .nv.constant4             --------------------------
	.section	.nv.constant4,"a",@progbits
	.align	8
	.align		8
.nv.constant4:
        /*0000*/ 	.dword	_$_str
	.align		8
        /*0008*/ 	.dword	_$_str_$_2


//--------------------- .text.triton_poi_fused__native_batch_norm_legit_no_training_convolution_relu_107 --------------------------
	.section	.text.triton_poi_fused__native_batch_norm_legit_no_training_convolution_relu_107,"ax",@progbits
	.align	128
        .global         triton_poi_fused__native_batch_norm_legit_no_training_convolution_relu_107
        .type           triton_poi_fused__native_batch_norm_legit_no_training_convolution_relu_107,@function
        .size           triton_poi_fused__native_batch_norm_legit_no_training_convolution_relu_107,(.L_x_1 - triton_poi_fused__native_batch_norm_legit_no_training_convolution_relu_107)
        .other          triton_poi_fused__native_batch_norm_legit_no_training_convolution_relu_107,@"STO_CUDA_ENTRY STV_DEFAULT"
triton_poi_fused__native_batch_norm_legit_no_training_convolution_relu_107:
.text.triton_poi_fused__native_batch_norm_legit_no_training_convolution_relu_107:
[----:B------:R-:W-:Y:S01]  /*0000*/  LDC R1, c[0x0][0x28] ;  /* 0x00000a00ff017b82 */ /* 0x000fe20000000800 */
[----:B------:R-:W1:Y:S07]  /*0010*/  S2R R0, SR_TID.X ;  /* 0x0000000000007919 */ /* 0x000e6e0000002100 */
[----:B------:R-:W2:Y:S01]  /*0020*/  LDC.64 R10, c[0x0][0x228] ;  /* 0x00008a00ff0a7b82 */ /* 0x000ea20000000a00 */
[----:B------:R-:W-:Y:S01]  /*0030*/  ULDC.64 UR4, c[0x0][0x208] ;  /* 0x0000820000047ab9 */ /* 0x000fe20000000a00 */
[----:B------:R-:W3:Y:S06]  /*0040*/  S2R R3, SR_CTAID.X ;  /* 0x0000000000037919 */ /* 0x000eec0000002500 */
[----:B------:R-:W4:Y:S08]  /*0050*/  LDC.64 R6, c[0x0][0x218] ;  /* 0x00008600ff067b82 */ /* 0x000f300000000a00 */
[----:B------:R-:W5:Y:S08]  /*0060*/  LDC.64 R8, c[0x0][0x220] ;  /* 0x00008800ff087b82 */ /* 0x000f700000000a00 */
[----:B------:R-:W5:Y:S01]  /*0070*/  LDC.64 R12, c[0x0][0x230] ;  /* 0x00008c00ff0c7b82 */ /* 0x000f620000000a00 */
[----:B-1----:R-:W-:-:S07]  /*0080*/  LOP3.LUT R0, R0, 0x7f, RZ, 0xc0, !PT ;  /* 0x0000007f00007812 */ /* 0x002fce00078ec0ff */
[----:B------:R-:W1:Y:S01]  /*0090*/  LDC.64 R4, c[0x0][0x238] ;  /* 0x00008e00ff047b82 */ /* 0x000e620000000a00 */
[----:B---3--:R-:W-:Y:S02]  /*00a0*/  SHF.R.S32.HI R2, RZ, 0x18, R3 ;  /* 0x00000018ff027819 */ /* 0x008fe40000011403 */
[----:B------:R-:W-:Y:S02]  /*00b0*/  LEA R0, R3, R0, 0x7 ;  /* 0x0000000003007211 */ /* 0x000fe400078e38ff */
[----:B------:R-:W-:-:S04]  /*00c0*/  SGXT R3, R2, 0x1 ;  /* 0x000000010203781a */ /* 0x000fc80000000200 */
[----:B------:R-:W-:-:S04]  /*00d0*/  LEA.HI R3, R3, R0, RZ, 0x8 ;  /* 0x0000000003037211 */ /* 0x000fc800078f40ff */
[----:B------:R-:W-:-:S04]  /*00e0*/  SHF.R.S32.HI R3, RZ, 0x8, R3 ;  /* 0x00000008ff037819 */ /* 0x000fc80000011403 */
[----:B------:R-:W-:-:S04]  /*00f0*/  LEA.HI R2, R3, R3, RZ, 0x4 ;  /* 0x0000000303027211 */ /* 0x000fc800078f20ff */
[----:B------:R-:W-:-:S04]  /*0100*/  LOP3.LUT R2, R2, 0xfffffff0, RZ, 0xc0, !PT ;  /* 0xfffffff002027812 */ /* 0x000fc800078ec0ff */
[----:B------:R-:W-:Y:S02]  /*0110*/  IADD3 R15, R3, -R2, RZ ;  /* 0x80000002030f7210 */ /* 0x000fe40007ffe0ff */
[----:B------:R-:W3:Y:S03]  /*0120*/  LDC.64 R2, c[0x0][0x210] ;  /* 0x00008400ff027b82 */ /* 0x000ee60000000a00 */
[----:B--2---:R-:W-:-:S05]  /*0130*/  IMAD.WIDE R10, R15, 0x4, R10 ;  /* 0x000000040f0a7825 */ /* 0x004fca00078e020a */
[----:B------:R2:W2:Y:S01]  /*0140*/  LDG.E.EL R16, desc[UR4][R10.64] ;  /* 0x000000040a107981 */ /* 0x0004a2000c2e1900 */
[----:B----4-:R-:W-:-:S04]  /*0150*/  IMAD.WIDE R6, R15, 0x4, R6 ;  /* 0x000000040f067825 */ /* 0x010fc800078e0206 */
[C---:B-----5:R-:W-:Y:S02]  /*0160*/  IMAD.WIDE R8, R15.reuse, 0x4, R8 ;  /* 0x000000040f087825 */ /* 0x060fe400078e0208 */
[----:B------:R4:W5:Y:S02]  /*0170*/  LDG.E.EL R7, desc[UR4][R6.64] ;  /* 0x0000000406077981 */ /* 0x000964000c2e1900 */
[----:B---3--:R-:W-:Y:S02]  /*0180*/  IMAD.WIDE R2, R0, 0x4, R2 ;  /* 0x0000000400027825 */ /* 0x008fe400078e0202 */
[----:B------:R-:W3:Y:S04]  /*0190*/  LDG.E.EL R8, desc[UR4][R8.64] ;  /* 0x0000000408087981 */ /* 0x000ee8000c2e1900 */
[----:B------:R-:W5:Y:S01]  /*01a0*/  LDG.E R14, desc[UR4][R2.64] ;  /* 0x00000004020e7981 */ /* 0x000f62000c1e1900 */
[----:B0-2---:R-:W-:-:S04]  /*01b0*/  IMAD.WIDE R10, R15, 0x4, R12 ;  /* 0x000000040f0a7825 */ /* 0x005fc800078e020c */
[----:B-1----:R-:W-:Y:S02]  /*01c0*/  IMAD.WIDE R12, R15, 0x4, R4 ;  /* 0x000000040f0c7825 */ /* 0x002fe400078e0204 */
[----:B------:R-:W2:Y:S01]  /*01d0*/  LDG.E.EL R10, desc[UR4][R10.64] ;  /* 0x000000040a0a7981 */ /* 0x000ea2000c2e1900 */
[----:B----4-:R-:W-:Y:S01]  /*01e0*/  HFMA2.MMA R6, -RZ, RZ, 1.625, 0 ;  /* 0x3e800000ff067435 */ /* 0x010fe200000001ff */
[----:B------:R-:W0:Y:S02]  /*01f0*/  LDC.64 R4, c[0x0][0x240] ;  /* 0x00009000ff047b82 */ /* 0x000e240000000a00 */
[----:B------:R-:W2:Y:S01]  /*0200*/  LDG.E.EL R13, desc[UR4][R12.64] ;  /* 0x000000040c0d7981 */ /* 0x000ea2000c2e1900 */
[----:B0-----:R-:W-:-:S04]  /*0210*/  IMAD.WIDE R4, R0, 0x4, R4 ;  /* 0x0000000400047825 */ /* 0x001fc800078e0204 */
[----:B------:R-:W-:-:S04]  /*0220*/  FADD R16, R16, 9.9999997473787516356e-06 ;  /* 0x3727c5ac10107421 */ /* 0x000fc80000000000 */
[----:B------:R-:W0:Y:S02]  /*0230*/  MUFU.SQRT R15, R16 ;  /* 0x00000010000f7308 */ /* 0x000e240000002000 */
[C---:B0-----:R-:W-:Y:S02]  /*0240*/  FSETP.GT.AND P0, PT, R15.reuse, 8.50705917302346158658e+37, PT ;  /* 0x7e8000000f00780b */ /* 0x041fe40003f04000 */
[----:B------:R-:W-:-:S11]  /*0250*/  FSETP.GEU.AND P1, PT, R15, 1.175494350822287508e-38, PT ;  /* 0x008000000f00780b */ /* 0x000fd60003f2e000 */
[----:B------:R-:W-:-:S04]  /*0260*/  @P0 FMUL R15, R15, 0.25 ;  /* 0x3e8000000f0f0820 */ /* 0x000fc80000400000 */
[----:B------:R-:W-:-:S06]  /*0270*/  @!P1 FMUL R15, R15, 16777216 ;  /* 0x4b8000000f0f9820 */ /* 0x000fcc0000400000 */
[----:B------:R-:W0:Y:S01]  /*0280*/  MUFU.RCP R15, R15 ;  /* 0x0000000f000f7308 */ /* 0x000e220000001000 */
[----:B------:R-:W-:Y:S01]  /*0290*/  FSEL R6, R6, 1, P0 ;  /* 0x3f80000006067808 */ /* 0x000fe20000000000 */
[----:B-----5:R-:W-:-:S04]  /*02a0*/  FADD R7, R14, R7 ;  /* 0x000000070e077221 */ /* 0x020fc80000000000 */
[----:B------:R-:W-:Y:S01]  /*02b0*/  @!P1 FMUL R6, R6, 16777216 ;  /* 0x4b80000006069820 */ /* 0x000fe20000400000 */
[----:B---3--:R-:W-:-:S03]  /*02c0*/  FADD R8, -R8, R7 ;  /* 0x0000000708087221 */ /* 0x008fc60000000100 */
[----:B0-----:R-:W-:-:S04]  /*02d0*/  FMUL R9, R15, R6 ;  /* 0x000000060f097220 */ /* 0x001fc80000400000 */
[----:B------:R-:W-:-:S04]  /*02e0*/  FMUL R8, R8, R9 ;  /* 0x0000000908087220 */ /* 0x000fc80000400000 */
[----:B--2---:R-:W-:-:S05]  /*02f0*/  FFMA R8, R10, R8, R13 ;  /* 0x000000080a087223 */ /* 0x004fca000000000d */
[----:B------:R-:W-:-:S04]  /*0300*/  FSETP.GEU.AND P0, PT, R8, RZ, PT ;  /* 0x000000ff0800720b */ /* 0x000fc80003f0e000 */
[----:B------:R-:W-:Y:S01]  /*0310*/  FSEL R9, R8, RZ, P0 ;  /* 0x000000ff08097208 */ /* 0x000fe20000000000 */
[----:B------:R-:W-:Y:S04]  /*0320*/  STG.E desc[UR4][R2.64], R7 ;  /* 0x0000000702007986 */ /* 0x000fe8000c101904 */
[----:B------:R-:W-:Y:S01]  /*0330*/  STG.E desc[UR4][R4.64], R9 ;  /* 0x0000000904007986 */ /* 0x000fe2000c101904 */
[----:B------:R-:W-:Y:S05]  /*0340*/  EXIT ;  /* 0x000000000000794d */ /* 0x000fea0003800000 */
.L_x_0:
[----:B------:R-:W-:-:S00]  /*0350*/  BRA `(.L_x_0) ;  /* 0xfffffffc00fc7947 */ /* 0x000fc0000383ffff */
[----:B------:R-:W-:-:S00]  /*0360*/  NOP ;  /* 0x0000000000007918 */ /* 0x000fc00000000000 */
        /* <DEDUP_REMOVED lines=9> */
.L_x_1:


//--------------------- .nv.global.init           --------------------------
	.section	.nv.global.init,"aw",@progbits
.nv.global.init:
	.type		_$_str,@object
	.size		_$_str,(_$_str_$_2 - _$_str)
_$_str:
        /*0000*/ 	.byte	0x5f, 0x5f, 0x43, 0x55, 0x44, 0x41, 0x5f, 0x46, 0x54, 0x5a, 0x00
	.type		_$_str_$_2,@object
	.size		_$_str_$_2,(.L_1 - _$_str_$_2)
_$_str_$_2:
        /*000b*/ 	.byte	0x5f, 0x5f, 0x43, 0x55, 0x44, 0x41, 0x5f, 0x50, 0x52, 0x45, 0x43, 0x5f, 0x53, 0x51, 0x52, 0x54
        /*001b*/ 	.byte	0x00
.L_1:


//--------------------- .nv.constant0.triton_poi_fused__native_batch_norm_legit_no_training_convolution_relu_107 --------------------------
	.section	.nv.constant0.triton_poi_fused__native_batch_norm_legit_no_training_convolution_relu_107,"a",@progbits
	.sectionflags	@""
	.align	4
.nv.constant0.triton_poi_fused__native_batch_norm_legit_no_training_convolution_relu_107:
	.zero		588
